//
// Generated by NVIDIA NVVM Compiler
//
// Compiler Build ID: CL-36424714
// Cuda compilation tools, release 13.0, V13.0.88
// Based on NVVM 20.0.0
//

.version 9.0
.target sm_100
.address_size 64

	// .globl	_Z22colorToGreyscaleKernelPhP5Pixelii

.visible .entry _Z22colorToGreyscaleKernelPhP5Pixelii(
	.param .u64 .ptr .align 1 _Z22colorToGreyscaleKernelPhP5Pixelii_param_0,
	.param .u64 .ptr .align 1 _Z22colorToGreyscaleKernelPhP5Pixelii_param_1,
	.param .u32 _Z22colorToGreyscaleKernelPhP5Pixelii_param_2,
	.param .u32 _Z22colorToGreyscaleKernelPhP5Pixelii_param_3
)
{
	.reg .pred 	%p<4>;
	.reg .b16 	%rs<4>;
	.reg .b32 	%r<15>;
	.reg .b64 	%rd<9>;
	.reg .b64 	%fd<11>;

	ld.param.u64 	%rd1, [_Z22colorToGreyscaleKernelPhP5Pixelii_param_0];
	ld.param.u64 	%rd2, [_Z22colorToGreyscaleKernelPhP5Pixelii_param_1];
	ld.param.u32 	%r3, [_Z22colorToGreyscaleKernelPhP5Pixelii_param_2];
	ld.param.u32 	%r4, [_Z22colorToGreyscaleKernelPhP5Pixelii_param_3];
	mov.u32 	%r6, %tid.x;
	mov.u32 	%r7, %ctaid.x;
	mov.u32 	%r8, %ntid.x;
	mad.lo.s32 	%r1, %r7, %r8, %r6;
	mov.u32 	%r9, %tid.y;
	mov.u32 	%r10, %ctaid.y;
	mov.u32 	%r11, %ntid.y;
	mad.lo.s32 	%r12, %r10, %r11, %r9;
	setp.ge.s32 	%p1, %r1, %r3;
	setp.ge.s32 	%p2, %r12, %r4;
	or.pred  	%p3, %p1, %p2;
	@%p3 bra 	$L__BB0_2;
	cvta.to.global.u64 	%rd3, %rd2;
	cvta.to.global.u64 	%rd4, %rd1;
	mad.lo.s32 	%r13, %r3, %r12, %r1;
	cvt.s64.s32 	%rd5, %r13;
	mul.wide.s32 	%rd6, %r13, 3;
	add.s64 	%rd7, %rd3, %rd6;
	ld.global.u8 	%rs1, [%rd7];
	cvt.rn.f64.u16 	%fd1, %rs1;
	ld.global.u8 	%rs2, [%rd7+1];
	cvt.rn.f64.u16 	%fd2, %rs2;
	mul.f64 	%fd3, %fd2, 0d3FE6B851EB851EB8;
	fma.rn.f64 	%fd4, %fd1, 0d3FCAE147AE147AE1, %fd3;
	ld.global.u8 	%rs3, [%rd7+2];
	cvt.rn.f64.u16 	%fd5, %rs3;
	fma.rn.f64 	%fd6, %fd5, 0d3FB1EB851EB851EC, %fd4;
	mov.f64 	%fd7, 0d3FE0000000000000;
	copysign.f64 	%fd8, %fd6, %fd7;
	add.rz.f64 	%fd9, %fd6, %fd8;
	cvt.rzi.f64.f64 	%fd10, %fd9;
	cvt.rzi.u32.f64 	%r14, %fd10;
	add.s64 	%rd8, %rd4, %rd5;
	st.global.u8 	[%rd8], %r14;
$L__BB0_2:
	ret;

}


// ===== COMPILED SASS (sm_100) =====

	.target	sm_100

	.elftype	@"ET_EXEC"


//--------------------- .note.nv.tkinfo           --------------------------
	.section	.note.nv.tkinfo,"",@"SHT_NOTE"
	.sectionflags	@"SHF_NOTE_NV_TKINFO"
	.tkinfo
        /*0018*/ 	.word	0x00000002
        /*0030*/ 	.string	""
        /*0030*/ 	.string	"ptxas"
        /*0030*/ 	.string	"Cuda compilation tools, release 13.0, V13.0.88"
        /*0030*/ 	.string	"Build cuda_13.0.r13.0/compiler.36424714_0"
        /*0030*/ 	.string	"-arch sm_100 -m 64 "



//--------------------- .note.nv.cuinfo           --------------------------
	.section	.note.nv.cuinfo,"",@"SHT_NOTE"
	.sectionflags	@"SHF_NOTE_NV_CUINFO"
        /*0018*/ 	.short	0x0002
        /*001a*/ 	.short	0x0064
        /*001c*/ 	.short	0x0082
	.zero		2


//--------------------- .nv.info                  --------------------------
	.section	.nv.info,"",@"SHT_CUDA_INFO"
	.align	4


	//----- nvinfo : EIATTR_REGCOUNT
	.align		4
        /*0000*/ 	.byte	0x04, 0x2f
        /*0002*/ 	.short	(.L_1 - .L_0)
	.align		4
.L_0:
        /*0004*/ 	.word	index@(_Z22colorToGreyscaleKernelPhP5Pixelii)
        /*0008*/ 	.word	0x0000000e


	//----- nvinfo : EIATTR_FRAME_SIZE
	.align		4
.L_1:
        /*000c*/ 	.byte	0x04, 0x11
        /*000e*/ 	.short	(.L_3 - .L_2)
	.align		4
.L_2:
        /*0010*/ 	.word	index@(_Z22colorToGreyscaleKernelPhP5Pixelii)
        /*0014*/ 	.word	0x00000000


	//----- nvinfo : EIATTR_MIN_STACK_SIZE
	.align		4
.L_3:
        /*0018*/ 	.byte	0x04, 0x12
        /*001a*/ 	.short	(.L_5 - .L_4)
	.align		4
.L_4:
        /*001c*/ 	.word	index@(_Z22colorToGreyscaleKernelPhP5Pixelii)
        /*0020*/ 	.word	0x00000000
.L_5:


//--------------------- .nv.compat                --------------------------
	.section	.nv.compat,"",@"SHT_CUDA_COMPAT_INFO"
	.align	4
        /*0000*/ 	.byte	0x02, 0x09, 0x00, 0x00, 0x02, 0x02, 0x01, 0x00, 0x02, 0x05, 0x05, 0x00, 0x03, 0x07, 0x01, 0x01
        /*0010*/ 	.byte	0x02, 0x03, 0x00, 0x00, 0x02, 0x06, 0x01, 0x00, 0x04, 0x0b, 0x08, 0x00, 0x01, 0x00, 0x00, 0x00
        /*0020*/ 	.byte	0x00, 0x00, 0x00, 0x00


//--------------------- .nv.info._Z22colorToGreyscaleKernelPhP5Pixelii --------------------------
	.section	.nv.info._Z22colorToGreyscaleKernelPhP5Pixelii,"",@"SHT_CUDA_INFO"
	.sectionflags	@""
	.align	4


	//----- nvinfo : EIATTR_CUDA_API_VERSION
	.align		4
        /*0000*/ 	.byte	0x04, 0x37
        /*0002*/ 	.short	(.L_7 - .L_6)
.L_6:
        /*0004*/ 	.word	0x00000082


	//----- nvinfo : EIATTR_KPARAM_INFO
	.align		4
.L_7:
        /*0008*/ 	.byte	0x04, 0x17
        /*000a*/ 	.short	(.L_9 - .L_8)
.L_8:
        /*000c*/ 	.word	0x00000000
        /*0010*/ 	.short	0x0003
        /*0012*/ 	.short	0x0014
        /*0014*/ 	.byte	0x00, 0xf0, 0x11, 0x00


	//----- nvinfo : EIATTR_KPARAM_INFO
	.align		4
.L_9:
        /*0018*/ 	.byte	0x04, 0x17
        /*001a*/ 	.short	(.L_11 - .L_10)
.L_10:
        /*001c*/ 	.word	0x00000000
        /*0020*/ 	.short	0x0002
        /*0022*/ 	.short	0x0010
        /*0024*/ 	.byte	0x00, 0xf0, 0x11, 0x00


	//----- nvinfo : EIATTR_KPARAM_INFO
	.align		4
.L_11:
        /*0028*/ 	.byte	0x04, 0x17
        /*002a*/ 	.short	(.L_13 - .L_12)
.L_12:
        /*002c*/ 	.word	0x00000000
        /*0030*/ 	.short	0x0001
        /*0032*/ 	.short	0x0008
        /*0034*/ 	.byte	0x00, 0xf5, 0x21, 0x00


	//----- nvinfo : EIATTR_KPARAM_INFO
	.align		4
.L_13:
        /*0038*/ 	.byte	0x04, 0x17
        /*003a*/ 	.short	(.L_15 - .L_14)
.L_14:
        /*003c*/ 	.word	0x00000000
        /*0040*/ 	.short	0x0000
        /*0042*/ 	.short	0x0000
        /*0044*/ 	.byte	0x00, 0xf5, 0x21, 0x00


	//----- nvinfo : EIATTR_SPARSE_MMA_MASK
	.align		4
.L_15:
        /*0048*/ 	.byte	0x03, 0x50
        /*004a*/ 	.short	0x0000


	//----- nvinfo : EIATTR_MAXREG_COUNT
	.align		4
        /*004c*/ 	.byte	0x03, 0x1b
        /*004e*/ 	.short	0x00ff


	//----- nvinfo : EIATTR_MERCURY_ISA_VERSION
	.align		4
        /*0050*/ 	.byte	0x03, 0x5f
        /*0052*/ 	.short	0x0101


	//----- nvinfo : EIATTR_VRC_CTA_INIT_COUNT
	.align		4
        /*0054*/ 	.byte	0x02, 0x4a
	.zero		1
	.zero		1


	//----- nvinfo : EIATTR_EXIT_INSTR_OFFSETS
	.align		4
        /*0058*/ 	.byte	0x04, 0x1c
        /*005a*/ 	.short	(.L_17 - .L_16)


	//   ....[0]....
.L_16:
        /*005c*/ 	.word	0x000000c0


	//   ....[1]....
        /*0060*/ 	.word	0x00000290


	//----- nvinfo : EIATTR_CBANK_PARAM_SIZE
	.align		4
.L_17:
        /*0064*/ 	.byte	0x03, 0x19
        /*0066*/ 	.short	0x0018


	//----- nvinfo : EIATTR_PARAM_CBANK
	.align		4
        /*0068*/ 	.byte	0x04, 0x0a
        /*006a*/ 	.short	(.L_19 - .L_18)
	.align		4
.L_18:
        /*006c*/ 	.word	index@(.nv.constant0._Z22colorToGreyscaleKernelPhP5Pixelii)
        /*0070*/ 	.short	0x0380
        /*0072*/ 	.short	0x0018


	//----- nvinfo : EIATTR_SW_WAR
	.align		4
.L_19:
        /*0074*/ 	.byte	0x04, 0x36
        /*0076*/ 	.short	(.L_21 - .L_20)
.L_20:
        /*0078*/ 	.word	0x00000008
.L_21:


//--------------------- .nv.callgraph             --------------------------
	.section	.nv.callgraph,"",@"SHT_CUDA_CALLGRAPH"
	.align	4
	.sectionentsize	8
	.align		4
        /*0000*/ 	.word	0x00000000
	.align		4
        /*0004*/ 	.word	0xffffffff
	.align		4
        /*0008*/ 	.word	0x00000000
	.align		4
        /*000c*/ 	.word	0xfffffffe
	.align		4
        /*0010*/ 	.word	0x00000000
	.align		4
        /*0014*/ 	.word	0xfffffffd
	.align		4
        /*0018*/ 	.word	0x00000000
	.align		4
        /*001c*/ 	.word	0xfffffffc


//--------------------- .text._Z22colorToGreyscaleKernelPhP5Pixelii --------------------------
	.section	.text._Z22colorToGreyscaleKernelPhP5Pixelii,"ax",@progbits
	.align	128
        .global         _Z22colorToGreyscaleKernelPhP5Pixelii
        .type           _Z22colorToGreyscaleKernelPhP5Pixelii,@function
        .size           _Z22colorToGreyscaleKernelPhP5Pixelii,(.L_x_1 - _Z22colorToGreyscaleKernelPhP5Pixelii)
        .other          _Z22colorToGreyscaleKernelPhP5Pixelii,@"STO_CUDA_ENTRY STV_DEFAULT"
_Z22colorToGreyscaleKernelPhP5Pixelii:
.text._Z22colorToGreyscaleKernelPhP5Pixelii:
[----:B------:R-:W-:Y:S01]  /*0000*/  LDC R1, c[0x0][0x37c] ;  /* 0x0000df00ff017b82 */ /* 0x000fe20000000800 */
[----:B------:R-:W0:Y:S07]  /*0010*/  S2R R5, SR_TID.Y ;  /* 0x0000000000057919 */ /* 0x000e2e0000002200 */
[----:B------:R-:W1:Y:S01]  /*0020*/  LDC R3, c[0x0][0x360] ;  /* 0x0000d800ff037b82 */ /* 0x000e620000000800 */
[----:B------:R-:W2:Y:S01]  /*0030*/  LDCU.64 UR6, c[0x0][0x390] ;  /* 0x00007200ff0677ac */ /* 0x000ea20008000a00 */
[----:B------:R-:W1:Y:S06]  /*0040*/  S2R R0, SR_TID.X ;  /* 0x0000000000007919 */ /* 0x000e6c0000002100 */
[----:B------:R-:W0:Y:S08]  /*0050*/  S2UR UR5, SR_CTAID.Y ;  /* 0x00000000000579c3 */ /* 0x000e300000002600 */
[----:B------:R-:W0:Y:S08]  /*0060*/  LDC R2, c[0x0][0x364] ;  /* 0x0000d900ff027b82 */ /* 0x000e300000000800 */
[----:B------:R-:W1:Y:S01]  /*0070*/  S2UR UR4, SR_CTAID.X ;  /* 0x00000000000479c3 */ /* 0x000e620000002500 */
[----:B0-----:R-:W-:-:S05]  /*0080*/  IMAD R5, R2, UR5, R5 ;  /* 0x0000000502057c24 */ /* 0x001fca000f8e0205 */
[----:B--2---:R-:W-:Y:S01]  /*0090*/  ISETP.GE.AND P0, PT, R5, UR7, PT ;  /* 0x0000000705007c0c */ /* 0x004fe2000bf06270 */
[----:B-1----:R-:W-:-:S05]  /*00a0*/  IMAD R0, R3, UR4, R0 ;  /* 0x0000000403007c24 */ /* 0x002fca000f8e0200 */
[----:B------:R-:W-:-:S13]  /*00b0*/  ISETP.GE.OR P0, PT, R0, UR6, P0 ;  /* 0x0000000600007c0c */ /* 0x000fda0008706670 */
[----:B------:R-:W-:Y:S05]  /*00c0*/  @P0 EXIT ;  /* 0x000000000000094d */ /* 0x000fea0003800000 */
[----:B------:R-:W0:Y:S01]  /*00d0*/  LDC.64 R2, c[0x0][0x388] ;  /* 0x0000e200ff027b82 */ /* 0x000e220000000a00 */
[----:B------:R-:W1:Y:S01]  /*00e0*/  LDCU.64 UR4, c[0x0][0x358] ;  /* 0x00006b00ff0477ac */ /* 0x000e620008000a00 */
[----:B------:R-:W-:-:S04]  /*00f0*/  IMAD R11, R5, UR6, R0 ;  /* 0x00000006050b7c24 */ /* 0x000fc8000f8e0200 */
[----:B0-----:R-:W-:-:S05]  /*0100*/  IMAD.WIDE R2, R11, 0x3, R2 ;  /* 0x000000030b027825 */ /* 0x001fca00078e0202 */
[----:B-1----:R-:W2:Y:S04]  /*0110*/  LDG.E.U8 R10, desc[UR4][R2.64+0x1] ;  /* 0x00000104020a7981 */ /* 0x002ea8000c1e1100 */
[----:B------:R-:W3:Y:S04]  /*0120*/  LDG.E.U8 R0, desc[UR4][R2.64] ;  /* 0x0000000402007981 */ /* 0x000ee8000c1e1100 */
[----:B------:R0:W4:Y:S01]  /*0130*/  LDG.E.U8 R8, desc[UR4][R2.64+0x2] ;  /* 0x0000020402087981 */ /* 0x000122000c1e1100 */
[----:B------:R-:W-:Y:S01]  /*0140*/  UMOV UR8, 0xeb851eb8 ;  /* 0xeb851eb800087882 */ /* 0x000fe20000000000 */
[----:B------:R-:W-:Y:S01]  /*0150*/  UMOV UR9, 0x3fe6b851 ;  /* 0x3fe6b85100097882 */ /* 0x000fe20000000000 */
[----:B0-----:R-:W-:Y:S01]  /*0160*/  MOV R2, RZ ;  /* 0x000000ff00027202 */ /* 0x001fe20000000f00 */
[----:B--2---:R-:W0:Y:S08]  /*0170*/  I2F.F64.U16 R6, R10 ;  /* 0x0000000a00067312 */ /* 0x004e300000101800 */
[----:B---3--:R-:W1:Y:S01]  /*0180*/  I2F.F64.U16 R4, R0 ;  /* 0x0000000000047312 */ /* 0x008e620000101800 */
[----:B0-----:R-:W-:-:S07]  /*0190*/  DMUL R6, R6, UR8 ;  /* 0x0000000806067c28 */ /* 0x001fce0008000000 */
[----:B----4-:R-:W0:Y:S01]  /*01a0*/  I2F.F64.U16 R8, R8 ;  /* 0x0000000800087312 */ /* 0x010e220000101800 */
[----:B------:R-:W-:Y:S01]  /*01b0*/  UMOV UR8, 0xae147ae1 ;  /* 0xae147ae100087882 */ /* 0x000fe20000000000 */
[----:B------:R-:W-:Y:S02]  /*01c0*/  UMOV UR9, 0x3fcae147 ;  /* 0x3fcae14700097882 */ /* 0x000fe40000000000 */
[----:B-1----:R-:W-:Y:S01]  /*01d0*/  DFMA R4, R4, UR8, R6 ;  /* 0x0000000804047c2b */ /* 0x002fe20008000006 */
[----:B------:R-:W-:Y:S01]  /*01e0*/  UMOV UR8, 0x1eb851ec ;  /* 0x1eb851ec00087882 */ /* 0x000fe20000000000 */
[----:B------:R-:W-:Y:S01]  /*01f0*/  UMOV UR9, 0x3fb1eb85 ;  /* 0x3fb1eb8500097882 */ /* 0x000fe20000000000 */
[----:B------:R-:W-:-:S05]  /*0200*/  IMAD.MOV.U32 R7, RZ, RZ, 0x3fe00000 ;  /* 0x3fe00000ff077424 */ /* 0x000fca00078e00ff */
[----:B0-----:R-:W-:Y:S01]  /*0210*/  DFMA R4, R8, UR8, R4 ;  /* 0x0000000808047c2b */ /* 0x001fe20008000004 */
[----:B------:R-:W0:Y:S09]  /*0220*/  LDCU.64 UR8, c[0x0][0x380] ;  /* 0x00007000ff0877ac */ /* 0x000e320008000a00 */
[----:B------:R-:W-:-:S06]  /*0230*/  LOP3.LUT R3, R7, 0x80000000, R5, 0xb8, !PT ;  /* 0x8000000007037812 */ /* 0x000fcc00078eb805 */
[----:B------:R-:W-:Y:S01]  /*0240*/  DADD.RZ R2, R4, R2 ;  /* 0x0000000004027229 */ /* 0x000fe2000000c002 */
[----:B0-----:R-:W-:-:S04]  /*0250*/  IADD3 R4, P0, PT, R11, UR8, RZ ;  /* 0x000000080b047c10 */ /* 0x001fc8000ff1e0ff */
[----:B------:R-:W-:-:S05]  /*0260*/  LEA.HI.X.SX32 R5, R11, UR9, 0x1, P0 ;  /* 0x000000090b057c11 */ /* 0x000fca00080f0eff */
[----:B------:R-:W0:Y:S02]  /*0270*/  F2I.U32.F64.TRUNC R3, R2 ;  /* 0x0000000200037311 */ /* 0x000e24000030d000 */
[----:B0-----:R-:W-:Y:S01]  /*0280*/  STG.E.U8 desc[UR4][R4.64], R3 ;  /* 0x0000000304007986 */ /* 0x001fe2000c101104 */
[----:B------:R-:W-:Y:S05]  /*0290*/  EXIT ;  /* 0x000000000000794d */ /* 0x000fea0003800000 */
.L_x_0:
[----:B------:R-:W-:-:S00]  /*02a0*/  BRA `(.L_x_0) ;  /* 0xfffffffc00fc7947 */ /* 0x000fc0000383ffff */
[----:B------:R-:W-:-:S00]  /*02b0*/  NOP ;  /* 0x0000000000007918 */ /* 0x000fc00000000000 */
        /* <DEDUP_REMOVED lines=12> */
.L_x_1:


//--------------------- .nv.shared.reserved.0     --------------------------
	.section	.nv.shared.reserved.0,"aw",@nobits
	.weak		__nv_reservedSMEM_offset_0_alias
	.size		__nv_reservedSMEM_offset_0_alias, 0, 64
	.other		__nv_reservedSMEM_offset_0_alias,@"STO_CUDA_RESERVED_SHARED STV_DEFAULT"
__nv_reservedSMEM_offset_0_alias:
	.zero		0
	.zero		64


//--------------------- .nv.constant0._Z22colorToGreyscaleKernelPhP5Pixelii --------------------------
	.section	.nv.constant0._Z22colorToGreyscaleKernelPhP5Pixelii,"a",@progbits
	.sectionflags	@""
	.align	4
.nv.constant0._Z22colorToGreyscaleKernelPhP5Pixelii:
	.zero		920


//--------------------- SYMBOLS --------------------------

	.type		.nv.reservedSmem.offset0,@object
	.size		.nv.reservedSmem.offset0,0x4
